//
// Generated by NVIDIA NVVM Compiler
//
// Compiler Build ID: CL-36424714
// Cuda compilation tools, release 13.0, V13.0.88
// Based on NVVM 20.0.0
//

.version 9.0
.target sm_100
.address_size 64

	// .globl	_Z12jacobikernelPfS_S_iifffi
// _ZZ12jacobikernelPfS_S_iifffiE8mychange has been demoted

.visible .entry _Z12jacobikernelPfS_S_iifffi(
	.param .u64 .ptr .align 1 _Z12jacobikernelPfS_S_iifffi_param_0,
	.param .u64 .ptr .align 1 _Z12jacobikernelPfS_S_iifffi_param_1,
	.param .u64 .ptr .align 1 _Z12jacobikernelPfS_S_iifffi_param_2,
	.param .u32 _Z12jacobikernelPfS_S_iifffi_param_3,
	.param .u32 _Z12jacobikernelPfS_S_iifffi_param_4,
	.param .f32 _Z12jacobikernelPfS_S_iifffi_param_5,
	.param .f32 _Z12jacobikernelPfS_S_iifffi_param_6,
	.param .f32 _Z12jacobikernelPfS_S_iifffi_param_7,
	.param .u32 _Z12jacobikernelPfS_S_iifffi_param_8
)
{
	.reg .pred 	%p<22>;
	.reg .b32 	%r<83>;
	.reg .b32 	%f<119>;
	.reg .b64 	%rd<35>;
	// demoted variable
	.shared .align 4 .b8 _ZZ12jacobikernelPfS_S_iifffiE8mychange[1296];
	ld.param.u64 	%rd6, [_Z12jacobikernelPfS_S_iifffi_param_0];
	ld.param.u64 	%rd5, [_Z12jacobikernelPfS_S_iifffi_param_1];
	ld.param.u64 	%rd7, [_Z12jacobikernelPfS_S_iifffi_param_2];
	ld.param.u32 	%r43, [_Z12jacobikernelPfS_S_iifffi_param_4];
	ld.param.f32 	%f16, [_Z12jacobikernelPfS_S_iifffi_param_5];
	ld.param.f32 	%f17, [_Z12jacobikernelPfS_S_iifffi_param_6];
	ld.param.f32 	%f18, [_Z12jacobikernelPfS_S_iifffi_param_7];
	ld.param.u32 	%r44, [_Z12jacobikernelPfS_S_iifffi_param_8];
	cvta.to.global.u64 	%rd1, %rd7;
	cvta.to.global.u64 	%rd2, %rd6;
	mov.u32 	%r1, %tid.x;
	mov.u32 	%r2, %tid.y;
	mov.u32 	%r3, %ctaid.x;
	mov.u32 	%r4, %ntid.x;
	mad.lo.s32 	%r5, %r3, %r4, %r1;
	mov.u32 	%r6, %ctaid.y;
	mov.u32 	%r7, %ntid.y;
	mad.lo.s32 	%r45, %r6, %r7, %r2;
	mul.lo.s32 	%r8, %r43, %r45;
	add.s32 	%r9, %r8, %r5;
	mul.wide.s32 	%rd8, %r9, 4;
	add.s64 	%rd3, %rd2, %rd8;
	ld.global.f32 	%f19, [%rd3];
	mad.lo.s32 	%r46, %r2, 18, %r1;
	shl.b32 	%r47, %r46, 2;
	mov.u32 	%r48, _ZZ12jacobikernelPfS_S_iifffiE8mychange;
	add.s32 	%r10, %r48, %r47;
	st.shared.f32 	[%r10], %f19;
	setp.gt.u32 	%p1, %r1, 1;
	@%p1 bra 	$L__BB0_2;
	ld.global.f32 	%f20, [%rd3+64];
	st.shared.f32 	[%r10+64], %f20;
$L__BB0_2:
	setp.gt.u32 	%p2, %r2, 1;
	shl.b32 	%r49, %r43, 4;
	add.s32 	%r50, %r9, %r49;
	mul.wide.s32 	%rd9, %r50, 4;
	add.s64 	%rd4, %rd2, %rd9;
	@%p2 bra 	$L__BB0_4;
	ld.global.f32 	%f21, [%rd4];
	st.shared.f32 	[%r10+1152], %f21;
$L__BB0_4:
	or.b32  	%r51, %r2, %r1;
	and.b32  	%r52, %r51, 1022;
	setp.ne.s32 	%p3, %r52, 0;
	@%p3 bra 	$L__BB0_6;
	ld.global.f32 	%f22, [%rd4+64];
	st.shared.f32 	[%r10+1216], %f22;
$L__BB0_6:
	bar.sync 	0;
	ld.shared.f32 	%f23, [%r10+76];
	ld.shared.f32 	%f24, [%r10+72];
	ld.shared.f32 	%f25, [%r10+4];
	add.f32 	%f26, %f24, %f25;
	ld.shared.f32 	%f27, [%r10+80];
	add.f32 	%f28, %f26, %f27;
	ld.shared.f32 	%f29, [%r10+148];
	add.f32 	%f30, %f28, %f29;
	mul.f32 	%f31, %f17, %f30;
	fma.rn.f32 	%f32, %f16, %f23, %f31;
	ld.shared.f32 	%f33, [%r10];
	ld.shared.f32 	%f34, [%r10+144];
	add.f32 	%f35, %f33, %f34;
	ld.shared.f32 	%f36, [%r10+8];
	add.f32 	%f37, %f35, %f36;
	ld.shared.f32 	%f38, [%r10+152];
	add.f32 	%f39, %f37, %f38;
	fma.rn.f32 	%f40, %f18, %f39, %f32;
	add.s32 	%r53, %r8, %r43;
	add.s32 	%r54, %r5, %r53;
	add.s32 	%r55, %r54, 1;
	cvta.to.global.u64 	%rd10, %rd5;
	mul.wide.s32 	%rd11, %r55, 4;
	add.s64 	%rd12, %rd10, %rd11;
	st.global.f32 	[%rd12], %f40;
	bar.sync 	0;
	mul.lo.s32 	%r11, %r4, %r2;
	add.s32 	%r12, %r11, %r1;
	sub.f32 	%f41, %f40, %f23;
	abs.f32 	%f42, %f41;
	shl.b32 	%r56, %r12, 2;
	add.s32 	%r13, %r48, %r56;
	st.shared.f32 	[%r13], %f42;
	bar.sync 	0;
	mul.lo.s32 	%r73, %r4, %r7;
	setp.lt.u32 	%p4, %r73, 2;
	@%p4 bra 	$L__BB0_10;
$L__BB0_7:
	shr.u32 	%r16, %r73, 1;
	setp.ge.u32 	%p5, %r12, %r16;
	@%p5 bra 	$L__BB0_9;
	ld.shared.f32 	%f43, [%r13];
	shl.b32 	%r58, %r16, 2;
	add.s32 	%r59, %r13, %r58;
	ld.shared.f32 	%f44, [%r59];
	max.f32 	%f45, %f43, %f44;
	st.shared.f32 	[%r13], %f45;
$L__BB0_9:
	bar.sync 	0;
	setp.gt.u32 	%p6, %r73, 3;
	mov.u32 	%r73, %r16;
	@%p6 bra 	$L__BB0_7;
$L__BB0_10:
	setp.ne.s32 	%p7, %r12, 0;
	@%p7 bra 	$L__BB0_12;
	ld.shared.f32 	%f46, [_ZZ12jacobikernelPfS_S_iifffiE8mychange];
	mov.u32 	%r60, %nctaid.x;
	mad.lo.s32 	%r61, %r60, %r6, %r3;
	mul.wide.u32 	%rd13, %r61, 4;
	add.s64 	%rd14, %rd1, %rd13;
	st.global.f32 	[%rd14], %f46;
$L__BB0_12:
	bar.sync 	0;
	setp.ge.s32 	%p8, %r12, %r44;
	mov.f32 	%f118, 0f00000000;
	@%p8 bra 	$L__BB0_14;
	mul.wide.u32 	%rd15, %r12, 4;
	add.s64 	%rd16, %rd1, %rd15;
	ld.global.f32 	%f118, [%rd16];
$L__BB0_14:
	setp.lt.s32 	%p9, %r44, 256;
	@%p9 bra 	$L__BB0_28;
	add.s32 	%r63, %r44, -256;
	shr.u32 	%r64, %r63, 8;
	add.s32 	%r17, %r64, 1;
	and.b32  	%r18, %r17, 15;
	setp.lt.u32 	%p10, %r63, 3840;
	mov.b32 	%r78, 256;
	@%p10 bra 	$L__BB0_19;
	and.b32  	%r66, %r17, 33554416;
	neg.s32 	%r74, %r66;
	mov.b32 	%r76, 0;
	mov.u32 	%r75, %r12;
$L__BB0_17:
	.pragma "nounroll";
	add.s32 	%r67, %r75, 256;
	mul.wide.u32 	%rd17, %r67, 4;
	add.s64 	%rd18, %rd1, %rd17;
	ld.global.f32 	%f49, [%rd18];
	max.f32 	%f50, %f118, %f49;
	ld.global.f32 	%f51, [%rd18+1024];
	max.f32 	%f52, %f50, %f51;
	ld.global.f32 	%f53, [%rd18+2048];
	max.f32 	%f54, %f52, %f53;
	ld.global.f32 	%f55, [%rd18+3072];
	max.f32 	%f56, %f54, %f55;
	ld.global.f32 	%f57, [%rd18+4096];
	max.f32 	%f58, %f56, %f57;
	ld.global.f32 	%f59, [%rd18+5120];
	max.f32 	%f60, %f58, %f59;
	ld.global.f32 	%f61, [%rd18+6144];
	max.f32 	%f62, %f60, %f61;
	ld.global.f32 	%f63, [%rd18+7168];
	max.f32 	%f64, %f62, %f63;
	ld.global.f32 	%f65, [%rd18+8192];
	max.f32 	%f66, %f64, %f65;
	ld.global.f32 	%f67, [%rd18+9216];
	max.f32 	%f68, %f66, %f67;
	ld.global.f32 	%f69, [%rd18+10240];
	max.f32 	%f70, %f68, %f69;
	ld.global.f32 	%f71, [%rd18+11264];
	max.f32 	%f72, %f70, %f71;
	ld.global.f32 	%f73, [%rd18+12288];
	max.f32 	%f74, %f72, %f73;
	ld.global.f32 	%f75, [%rd18+13312];
	max.f32 	%f76, %f74, %f75;
	ld.global.f32 	%f77, [%rd18+14336];
	max.f32 	%f78, %f76, %f77;
	ld.global.f32 	%f79, [%rd18+15360];
	max.f32 	%f118, %f78, %f79;
	add.s32 	%r76, %r76, 4096;
	add.s32 	%r75, %r75, 4096;
	add.s32 	%r74, %r74, 16;
	setp.ne.s32 	%p11, %r74, 0;
	@%p11 bra 	$L__BB0_17;
	add.s32 	%r78, %r76, 256;
$L__BB0_19:
	setp.eq.s32 	%p12, %r18, 0;
	@%p12 bra 	$L__BB0_28;
	and.b32  	%r28, %r17, 7;
	setp.lt.u32 	%p13, %r18, 8;
	@%p13 bra 	$L__BB0_22;
	add.s32 	%r68, %r78, %r12;
	mul.wide.u32 	%rd19, %r68, 4;
	add.s64 	%rd20, %rd1, %rd19;
	ld.global.f32 	%f81, [%rd20];
	max.f32 	%f82, %f118, %f81;
	cvt.u64.u32 	%rd21, %r12;
	cvt.u64.u32 	%rd22, %r78;
	add.s64 	%rd23, %rd22, %rd21;
	shl.b64 	%rd24, %rd23, 2;
	add.s64 	%rd25, %rd1, %rd24;
	ld.global.f32 	%f83, [%rd25+1024];
	max.f32 	%f84, %f82, %f83;
	ld.global.f32 	%f85, [%rd25+2048];
	max.f32 	%f86, %f84, %f85;
	ld.global.f32 	%f87, [%rd25+3072];
	max.f32 	%f88, %f86, %f87;
	ld.global.f32 	%f89, [%rd25+4096];
	max.f32 	%f90, %f88, %f89;
	ld.global.f32 	%f91, [%rd25+5120];
	max.f32 	%f92, %f90, %f91;
	ld.global.f32 	%f93, [%rd25+6144];
	max.f32 	%f94, %f92, %f93;
	ld.global.f32 	%f95, [%rd25+7168];
	max.f32 	%f118, %f94, %f95;
	add.s32 	%r78, %r78, 2048;
$L__BB0_22:
	setp.eq.s32 	%p14, %r28, 0;
	@%p14 bra 	$L__BB0_28;
	and.b32  	%r31, %r17, 3;
	setp.lt.u32 	%p15, %r28, 4;
	@%p15 bra 	$L__BB0_25;
	add.s32 	%r69, %r78, %r12;
	mul.wide.u32 	%rd26, %r69, 4;
	add.s64 	%rd27, %rd1, %rd26;
	ld.global.f32 	%f97, [%rd27];
	max.f32 	%f98, %f118, %f97;
	cvt.u64.u32 	%rd28, %r12;
	cvt.u64.u32 	%rd29, %r78;
	add.s64 	%rd30, %rd29, %rd28;
	shl.b64 	%rd31, %rd30, 2;
	add.s64 	%rd32, %rd1, %rd31;
	ld.global.f32 	%f99, [%rd32+1024];
	max.f32 	%f100, %f98, %f99;
	ld.global.f32 	%f101, [%rd32+2048];
	max.f32 	%f102, %f100, %f101;
	ld.global.f32 	%f103, [%rd32+3072];
	max.f32 	%f118, %f102, %f103;
	add.s32 	%r78, %r78, 1024;
$L__BB0_25:
	setp.eq.s32 	%p16, %r31, 0;
	@%p16 bra 	$L__BB0_28;
	add.s32 	%r70, %r1, %r78;
	add.s32 	%r81, %r70, %r11;
	neg.s32 	%r80, %r31;
$L__BB0_27:
	.pragma "nounroll";
	mul.wide.u32 	%rd33, %r81, 4;
	add.s64 	%rd34, %rd1, %rd33;
	ld.global.f32 	%f104, [%rd34];
	max.f32 	%f118, %f118, %f104;
	add.s32 	%r81, %r81, 256;
	add.s32 	%r80, %r80, 1;
	setp.ne.s32 	%p17, %r80, 0;
	@%p17 bra 	$L__BB0_27;
$L__BB0_28:
	st.shared.f32 	[%r13], %f118;
	bar.sync 	0;
	mul.lo.s32 	%r82, %r4, %r4;
	setp.lt.u32 	%p18, %r82, 2;
	@%p18 bra 	$L__BB0_32;
$L__BB0_29:
	shr.u32 	%r42, %r82, 1;
	setp.ge.u32 	%p19, %r12, %r42;
	@%p19 bra 	$L__BB0_31;
	ld.shared.f32 	%f105, [%r13];
	shl.b32 	%r71, %r42, 2;
	add.s32 	%r72, %r13, %r71;
	ld.shared.f32 	%f106, [%r72];
	max.f32 	%f107, %f105, %f106;
	st.shared.f32 	[%r13], %f107;
$L__BB0_31:
	bar.sync 	0;
	setp.gt.u32 	%p20, %r82, 3;
	mov.u32 	%r82, %r42;
	@%p20 bra 	$L__BB0_29;
$L__BB0_32:
	setp.ne.s32 	%p21, %r12, 0;
	@%p21 bra 	$L__BB0_34;
	ld.shared.f32 	%f108, [_ZZ12jacobikernelPfS_S_iifffiE8mychange];
	st.global.f32 	[%rd1], %f108;
$L__BB0_34:
	ret;

}


// ===== COMPILED SASS (sm_100) =====

	.target	sm_100

	.elftype	@"ET_EXEC"


//--------------------- .note.nv.tkinfo           --------------------------
	.section	.note.nv.tkinfo,"",@"SHT_NOTE"
	.sectionflags	@"SHF_NOTE_NV_TKINFO"
	.tkinfo
        /*0018*/ 	.word	0x00000002
        /*0030*/ 	.string	""
        /*0030*/ 	.string	"ptxas"
        /*0030*/ 	.string	"Cuda compilation tools, release 13.0, V13.0.88"
        /*0030*/ 	.string	"Build cuda_13.0.r13.0/compiler.36424714_0"
        /*0030*/ 	.string	"-arch sm_100 -m 64 "



//--------------------- .note.nv.cuinfo           --------------------------
	.section	.note.nv.cuinfo,"",@"SHT_NOTE"
	.sectionflags	@"SHF_NOTE_NV_CUINFO"
        /*0018*/ 	.short	0x0002
        /*001a*/ 	.short	0x0064
        /*001c*/ 	.short	0x0082
	.zero		2


//--------------------- .nv.info                  --------------------------
	.section	.nv.info,"",@"SHT_CUDA_INFO"
	.align	4


	//----- nvinfo : EIATTR_REGCOUNT
	.align		4
        /*0000*/ 	.byte	0x04, 0x2f
        /*0002*/ 	.short	(.L_1 - .L_0)
	.align		4
.L_0:
        /*0004*/ 	.word	index@(_Z12jacobikernelPfS_S_iifffi)
        /*0008*/ 	.word	0x0000001d


	//----- nvinfo : EIATTR_FRAME_SIZE
	.align		4
.L_1:
        /*000c*/ 	.byte	0x04, 0x11
        /*000e*/ 	.short	(.L_3 - .L_2)
	.align		4
.L_2:
        /*0010*/ 	.word	index@(_Z12jacobikernelPfS_S_iifffi)
        /*0014*/ 	.word	0x00000000


	//----- nvinfo : EIATTR_MIN_STACK_SIZE
	.align		4
.L_3:
        /*0018*/ 	.byte	0x04, 0x12
        /*001a*/ 	.short	(.L_5 - .L_4)
	.align		4
.L_4:
        /*001c*/ 	.word	index@(_Z12jacobikernelPfS_S_iifffi)
        /*0020*/ 	.word	0x00000000
.L_5:


//--------------------- .nv.compat                --------------------------
	.section	.nv.compat,"",@"SHT_CUDA_COMPAT_INFO"
	.align	4
        /*0000*/ 	.byte	0x02, 0x09, 0x00, 0x00, 0x02, 0x02, 0x01, 0x00, 0x02, 0x05, 0x05, 0x00, 0x03, 0x07, 0x01, 0x01
        /*0010*/ 	.byte	0x02, 0x03, 0x00, 0x00, 0x02, 0x06, 0x01, 0x00, 0x04, 0x0b, 0x08, 0x00, 0x09, 0x00, 0x00, 0x00
        /*0020*/ 	.byte	0x00, 0x00, 0x00, 0x00


//--------------------- .nv.info._Z12jacobikernelPfS_S_iifffi --------------------------
	.section	.nv.info._Z12jacobikernelPfS_S_iifffi,"",@"SHT_CUDA_INFO"
	.sectionflags	@""
	.align	4


	//----- nvinfo : EIATTR_CUDA_API_VERSION
	.align		4
        /*0000*/ 	.byte	0x04, 0x37
        /*0002*/ 	.short	(.L_7 - .L_6)
.L_6:
        /*0004*/ 	.word	0x00000082


	//----- nvinfo : EIATTR_KPARAM_INFO
	.align		4
.L_7:
        /*0008*/ 	.byte	0x04, 0x17
        /*000a*/ 	.short	(.L_9 - .L_8)
.L_8:
        /*000c*/ 	.word	0x00000000
        /*0010*/ 	.short	0x0008
        /*0012*/ 	.short	0x002c
        /*0014*/ 	.byte	0x00, 0xf0, 0x11, 0x00


	//----- nvinfo : EIATTR_KPARAM_INFO
	.align		4
.L_9:
        /*0018*/ 	.byte	0x04, 0x17
        /*001a*/ 	.short	(.L_11 - .L_10)
.L_10:
        /*001c*/ 	.word	0x00000000
        /*0020*/ 	.short	0x0007
        /*0022*/ 	.short	0x0028
        /*0024*/ 	.byte	0x00, 0xf0, 0x11, 0x00


	//----- nvinfo : EIATTR_KPARAM_INFO
	.align		4
.L_11:
        /*0028*/ 	.byte	0x04, 0x17
        /*002a*/ 	.short	(.L_13 - .L_12)
.L_12:
        /*002c*/ 	.word	0x00000000
        /*0030*/ 	.short	0x0006
        /*0032*/ 	.short	0x0024
        /*0034*/ 	.byte	0x00, 0xf0, 0x11, 0x00


	//----- nvinfo : EIATTR_KPARAM_INFO
	.align		4
.L_13:
        /*0038*/ 	.byte	0x04, 0x17
        /*003a*/ 	.short	(.L_15 - .L_14)
.L_14:
        /*003c*/ 	.word	0x00000000
        /*0040*/ 	.short	0x0005
        /*0042*/ 	.short	0x0020
        /*0044*/ 	.byte	0x00, 0xf0, 0x11, 0x00


	//----- nvinfo : EIATTR_KPARAM_INFO
	.align		4
.L_15:
        /*0048*/ 	.byte	0x04, 0x17
        /*004a*/ 	.short	(.L_17 - .L_16)
.L_16:
        /*004c*/ 	.word	0x00000000
        /*0050*/ 	.short	0x0004
        /*0052*/ 	.short	0x001c
        /*0054*/ 	.byte	0x00, 0xf0, 0x11, 0x00


	//----- nvinfo : EIATTR_KPARAM_INFO
	.align		4
.L_17:
        /*0058*/ 	.byte	0x04, 0x17
        /*005a*/ 	.short	(.L_19 - .L_18)
.L_18:
        /*005c*/ 	.word	0x00000000
        /*0060*/ 	.short	0x0003
        /*0062*/ 	.short	0x0018
        /*0064*/ 	.byte	0x00, 0xf0, 0x11, 0x00


	//----- nvinfo : EIATTR_KPARAM_INFO
	.align		4
.L_19:
        /*0068*/ 	.byte	0x04, 0x17
        /*006a*/ 	.short	(.L_21 - .L_20)
.L_20:
        /*006c*/ 	.word	0x00000000
        /*0070*/ 	.short	0x0002
        /*0072*/ 	.short	0x0010
        /*0074*/ 	.byte	0x00, 0xf5, 0x21, 0x00


	//----- nvinfo : EIATTR_KPARAM_INFO
	.align		4
.L_21:
        /*0078*/ 	.byte	0x04, 0x17
        /*007a*/ 	.short	(.L_23 - .L_22)
.L_22:
        /*007c*/ 	.word	0x00000000
        /*0080*/ 	.short	0x0001
        /*0082*/ 	.short	0x0008
        /*0084*/ 	.byte	0x00, 0xf5, 0x21, 0x00


	//----- nvinfo : EIATTR_KPARAM_INFO
	.align		4
.L_23:
        /*0088*/ 	.byte	0x04, 0x17
        /*008a*/ 	.short	(.L_25 - .L_24)
.L_24:
        /*008c*/ 	.word	0x00000000
        /*0090*/ 	.short	0x0000
        /*0092*/ 	.short	0x0000
        /*0094*/ 	.byte	0x00, 0xf5, 0x21, 0x00


	//----- nvinfo : EIATTR_SPARSE_MMA_MASK
	.align		4
.L_25:
        /*0098*/ 	.byte	0x03, 0x50
        /*009a*/ 	.short	0x0000


	//----- nvinfo : EIATTR_MAXREG_COUNT
	.align		4
        /*009c*/ 	.byte	0x03, 0x1b
        /*009e*/ 	.short	0x00ff


	//----- nvinfo : EIATTR_NUM_BARRIERS
	.align		4
        /*00a0*/ 	.byte	0x02, 0x4c
        /*00a2*/ 	.byte	0x01
	.zero		1


	//----- nvinfo : EIATTR_MERCURY_ISA_VERSION
	.align		4
        /*00a4*/ 	.byte	0x03, 0x5f
        /*00a6*/ 	.short	0x0101


	//----- nvinfo : EIATTR_VRC_CTA_INIT_COUNT
	.align		4
        /*00a8*/ 	.byte	0x02, 0x4a
	.zero		1
	.zero		1


	//----- nvinfo : EIATTR_EXIT_INSTR_OFFSETS
	.align		4
        /*00ac*/ 	.byte	0x04, 0x1c
        /*00ae*/ 	.short	(.L_27 - .L_26)


	//   ....[0]....
.L_26:
        /*00b0*/ 	.word	0x00000df0


	//   ....[1]....
        /*00b4*/ 	.word	0x00000e60


	//----- nvinfo : EIATTR_CRS_STACK_SIZE
	.align		4
.L_27:
        /*00b8*/ 	.byte	0x04, 0x1e
        /*00ba*/ 	.short	(.L_29 - .L_28)
.L_28:
        /*00bc*/ 	.word	0x00000000


	//----- nvinfo : EIATTR_CBANK_PARAM_SIZE
	.align		4
.L_29:
        /*00c0*/ 	.byte	0x03, 0x19
        /*00c2*/ 	.short	0x0030


	//----- nvinfo : EIATTR_PARAM_CBANK
	.align		4
        /*00c4*/ 	.byte	0x04, 0x0a
        /*00c6*/ 	.short	(.L_31 - .L_30)
	.align		4
.L_30:
        /*00c8*/ 	.word	index@(.nv.constant0._Z12jacobikernelPfS_S_iifffi)
        /*00cc*/ 	.short	0x0380
        /*00ce*/ 	.short	0x0030


	//----- nvinfo : EIATTR_SW_WAR
	.align		4
.L_31:
        /*00d0*/ 	.byte	0x04, 0x36
        /*00d2*/ 	.short	(.L_33 - .L_32)
.L_32:
        /*00d4*/ 	.word	0x00000008
.L_33:


//--------------------- .nv.callgraph             --------------------------
	.section	.nv.callgraph,"",@"SHT_CUDA_CALLGRAPH"
	.align	4
	.sectionentsize	8
	.align		4
        /*0000*/ 	.word	0x00000000
	.align		4
        /*0004*/ 	.word	0xffffffff
	.align		4
        /*0008*/ 	.word	0x00000000
	.align		4
        /*000c*/ 	.word	0xfffffffe
	.align		4
        /*0010*/ 	.word	0x00000000
	.align		4
        /*0014*/ 	.word	0xfffffffd
	.align		4
        /*0018*/ 	.word	0x00000000
	.align		4
        /*001c*/ 	.word	0xfffffffc


//--------------------- .text._Z12jacobikernelPfS_S_iifffi --------------------------
	.section	.text._Z12jacobikernelPfS_S_iifffi,"ax",@progbits
	.align	128
        .global         _Z12jacobikernelPfS_S_iifffi
        .type           _Z12jacobikernelPfS_S_iifffi,@function
        .size           _Z12jacobikernelPfS_S_iifffi,(.L_x_15 - _Z12jacobikernelPfS_S_iifffi)
        .other          _Z12jacobikernelPfS_S_iifffi,@"STO_CUDA_ENTRY STV_DEFAULT"
_Z12jacobikernelPfS_S_iifffi:
.text._Z12jacobikernelPfS_S_iifffi:
[----:B------:R-:W-:Y:S01]  /*0000*/  LDC R1, c[0x0][0x37c] ;  /* 0x0000df00ff017b82 */ /* 0x000fe20000000800 */
[----:B------:R-:W0:Y:S07]  /*0010*/  S2R R0, SR_TID.X ;  /* 0x0000000000007919 */ /* 0x000e2e0000002100 */
[----:B------:R-:W0:Y:S01]  /*0020*/  S2UR UR7, SR_CTAID.X ;  /* 0x00000000000779c3 */ /* 0x000e220000002500 */
[----:B------:R-:W1:Y:S01]  /*0030*/  LDCU.64 UR8, c[0x0][0x358] ;  /* 0x00006b00ff0877ac */ /* 0x000e620008000a00 */
[----:B------:R-:W2:Y:S01]  /*0040*/  S2R R5, SR_TID.Y ;  /* 0x0000000000057919 */ /* 0x000ea20000002200 */
[----:B------:R-:W3:Y:S05]  /*0050*/  S2R R6, SR_CTAID.Y ;  /* 0x0000000000067919 */ /* 0x000eea0000002600 */
[----:B------:R-:W0:Y:S01]  /*0060*/  LDC R3, c[0x0][0x360] ;  /* 0x0000d800ff037b82 */ /* 0x000e220000000800 */
[----:B------:R-:W3:Y:S07]  /*0070*/  LDCU UR6, c[0x0][0x364] ;  /* 0x00006c80ff0677ac */ /* 0x000eee0008000800 */
[----:B------:R-:W4:Y:S08]  /*0080*/  LDC R7, c[0x0][0x39c] ;  /* 0x0000e700ff077b82 */ /* 0x000f300000000800 */
[----:B------:R-:W5:Y:S08]  /*0090*/  LDC.64 R8, c[0x0][0x380] ;  /* 0x0000e000ff087b82 */ /* 0x000f700000000a00 */
[----:B------:R-:W1:Y:S01]  /*00a0*/  S2UR UR5, SR_CgaCtaId ;  /* 0x00000000000579c3 */ /* 0x000e620000008800 */
[--C-:B0-----:R-:W-:Y:S01]  /*00b0*/  IMAD R2, R3, UR7, R0.reuse ;  /* 0x0000000703027c24 */ /* 0x101fe2000f8e0200 */
[----:B------:R-:W-:Y:S01]  /*00c0*/  ISETP.GT.U32.AND P1, PT, R0, 0x1, PT ;  /* 0x000000010000780c */ /* 0x000fe20003f24070 */
[----:B------:R-:W-:Y:S01]  /*00d0*/  UMOV UR4, 0x400 ;  /* 0x0000040000047882 */ /* 0x000fe20000000000 */
[C---:B--2---:R-:W-:Y:S01]  /*00e0*/  ISETP.GT.U32.AND P2, PT, R5.reuse, 0x1, PT ;  /* 0x000000010500780c */ /* 0x044fe20003f44070 */
[----:B------:R-:W0:Y:S01]  /*00f0*/  LDCU.64 UR10, c[0x0][0x3a0] ;  /* 0x00007400ff0a77ac */ /* 0x000e220008000a00 */
[----:B------:R-:W-:Y:S01]  /*0100*/  LOP3.LUT P0, RZ, R5, 0x3fe, R0, 0xc8, !PT ;  /* 0x000003fe05ff7812 */ /* 0x000fe2000780c800 */
[----:B---3--:R-:W-:Y:S01]  /*0110*/  IMAD R4, R6, UR6, R5 ;  /* 0x0000000606047c24 */ /* 0x008fe2000f8e0205 */
[----:B------:R-:W2:Y:S03]  /*0120*/  LDCU UR12, c[0x0][0x3a8] ;  /* 0x00007500ff0c77ac */ /* 0x000ea60008000800 */
[----:B----4-:R-:W-:-:S04]  /*0130*/  IMAD R12, R4, R7, R2 ;  /* 0x00000007040c7224 */ /* 0x010fc800078e0202 */
[----:B------:R-:W-:-:S04]  /*0140*/  IMAD R11, R7, 0x10, R12 ;  /* 0x00000010070b7824 */ /* 0x000fc800078e020c */
[----:B-----5:R-:W-:-:S04]  /*0150*/  IMAD.WIDE R10, R11, 0x4, R8 ;  /* 0x000000040b0a7825 */ /* 0x020fc800078e0208 */
[----:B------:R-:W-:Y:S01]  /*0160*/  IMAD.WIDE R8, R12, 0x4, R8 ;  /* 0x000000040c087825 */ /* 0x000fe200078e0208 */
[----:B-1----:R-:W3:Y:S04]  /*0170*/  @!P2 LDG.E R16, desc[UR8][R10.64] ;  /* 0x000000080a10a981 */ /* 0x002ee8000c1e1900 */
[----:B------:R-:W4:Y:S04]  /*0180*/  @!P0 LDG.E R18, desc[UR8][R10.64+0x40] ;  /* 0x000040080a128981 */ /* 0x000f28000c1e1900 */
[----:B------:R-:W5:Y:S04]  /*0190*/  LDG.E R12, desc[UR8][R8.64] ;  /* 0x00000008080c7981 */ /* 0x000f68000c1e1900 */
[----:B------:R1:W2:Y:S01]  /*01a0*/  @!P1 LDG.E R14, desc[UR8][R8.64+0x40] ;  /* 0x00004008080e9981 */ /* 0x0002a2000c1e1900 */
[----:B------:R-:W-:Y:S01]  /*01b0*/  ULEA UR4, UR5, UR4, 0x18 ;  /* 0x0000000405047291 */ /* 0x000fe2000f8ec0ff */
[----:B------:R-:W-:Y:S01]  /*01c0*/  IMAD R13, R5, 0x12, R0 ;  /* 0x00000012050d7824 */ /* 0x000fe200078e0200 */
[----:B------:R-:W0:Y:S01]  /*01d0*/  LDCU UR5, c[0x0][0x3ac] ;  /* 0x00007580ff0577ac */ /* 0x000e220008000800 */
[----:B------:R-:W-:-:S02]  /*01e0*/  IMAD R7, R4, R7, R7 ;  /* 0x0000000704077224 */ /* 0x000fc400078e0207 */
[----:B------:R-:W-:Y:S01]  /*01f0*/  IMAD R5, R5, R3, RZ ;  /* 0x0000000305057224 */ /* 0x000fe200078e02ff */
[----:B------:R-:W-:Y:S02]  /*0200*/  LEA R13, R13, UR4, 0x2 ;  /* 0x000000040d0d7c11 */ /* 0x000fe4000f8e10ff */
[----:B------:R-:W-:Y:S01]  /*0210*/  IADD3 R7, PT, PT, R2, 0x1, R7 ;  /* 0x0000000102077810 */ /* 0x000fe20007ffe007 */
[----:B-1----:R-:W1:Y:S01]  /*0220*/  LDC.64 R8, c[0x0][0x388] ;  /* 0x0000e200ff087b82 */ /* 0x002e620000000a00 */
[----:B------:R-:W-:-:S05]  /*0230*/  IMAD.IADD R2, R5, 0x1, R0 ;  /* 0x0000000105027824 */ /* 0x000fca00078e0200 */
[C---:B------:R-:W-:Y:S01]  /*0240*/  LEA R4, R2.reuse, UR4, 0x2 ;  /* 0x0000000402047c11 */ /* 0x040fe2000f8e10ff */
[----:B-1----:R-:W-:Y:S01]  /*0250*/  IMAD.WIDE R8, R7, 0x4, R8 ;  /* 0x0000000407087825 */ /* 0x002fe200078e0208 */
[----:B---3--:R-:W-:Y:S04]  /*0260*/  @!P2 STS [R13+0x480], R16 ;  /* 0x000480100d00a388 */ /* 0x008fe80000000800 */
[----:B----4-:R-:W-:Y:S01]  /*0270*/  @!P0 STS [R13+0x4c0], R18 ;  /* 0x0004c0120d008388 */ /* 0x010fe20000000800 */
[----:B------:R-:W-:-:S03]  /*0280*/  ISETP.NE.AND P0, PT, R2, RZ, PT ;  /* 0x000000ff0200720c */ /* 0x000fc60003f05270 */
[----:B-----5:R1:W-:Y:S04]  /*0290*/  STS [R13], R12 ;  /* 0x0000000c0d007388 */ /* 0x0203e80000000800 */
[----:B--2---:R-:W-:Y:S01]  /*02a0*/  @!P1 STS [R13+0x40], R14 ;  /* 0x0000400e0d009388 */ /* 0x004fe20000000800 */
[----:B------:R-:W-:Y:S01]  /*02b0*/  BAR.SYNC.DEFER_BLOCKING 0x0 ;  /* 0x0000000000007b1d */ /* 0x000fe20000010000 */
[----:B0-----:R-:W-:Y:S01]  /*02c0*/  ISETP.GE.AND P1, PT, R2, UR5, PT ;  /* 0x0000000502007c0c */ /* 0x001fe2000bf26270 */
[----:B-1----:R-:W-:-:S05]  /*02d0*/  IMAD R12, R3, UR6, RZ ;  /* 0x00000006030c7c24 */ /* 0x002fca000f8e02ff */
[----:B------:R-:W-:Y:S01]  /*02e0*/  ISETP.GE.U32.AND P2, PT, R12, 0x2, PT ;  /* 0x000000020c00780c */ /* 0x000fe20003f46070 */
[----:B------:R-:W-:Y:S04]  /*02f0*/  LDS R11, [R13+0x48] ;  /* 0x000048000d0b7984 */ /* 0x000fe80000000800 */
[----:B------:R-:W0:Y:S04]  /*0300*/  LDS R20, [R13+0x4] ;  /* 0x000004000d147984 */ /* 0x000e280000000800 */
[----:B------:R-:W1:Y:S04]  /*0310*/  LDS R22, [R13+0x50] ;  /* 0x000050000d167984 */ /* 0x000e680000000800 */
[----:B------:R-:W-:Y:S04]  /*0320*/  LDS R15, [R13] ;  /* 0x000000000d0f7984 */ /* 0x000fe80000000800 */
[----:B------:R-:W2:Y:S04]  /*0330*/  LDS R26, [R13+0x90] ;  /* 0x000090000d1a7984 */ /* 0x000ea80000000800 */
[----:B------:R-:W3:Y:S04]  /*0340*/  LDS R24, [R13+0x94] ;  /* 0x000094000d187984 */ /* 0x000ee80000000800 */
[----:B------:R-:W4:Y:S04]  /*0350*/  LDS R16, [R13+0x8] ;  /* 0x000008000d107984 */ /* 0x000f280000000800 */
[----:B------:R-:W5:Y:S04]  /*0360*/  LDS R18, [R13+0x98] ;  /* 0x000098000d127984 */ /* 0x000f680000000800 */
[----:B------:R-:W5:Y:S01]  /*0370*/  LDS R10, [R13+0x4c] ;  /* 0x00004c000d0a7984 */ /* 0x000f620000000800 */
[----:B0-----:R-:W-:-:S04]  /*0380*/  FADD R11, R11, R20 ;  /* 0x000000140b0b7221 */ /* 0x001fc80000000000 */
[----:B-1----:R-:W-:Y:S01]  /*0390*/  FADD R11, R11, R22 ;  /* 0x000000160b0b7221 */ /* 0x002fe20000000000 */
[----:B--2---:R-:W-:-:S03]  /*03a0*/  FADD R15, R15, R26 ;  /* 0x0000001a0f0f7221 */ /* 0x004fc60000000000 */
[----:B---3--:R-:W-:Y:S01]  /*03b0*/  FADD R11, R11, R24 ;  /* 0x000000180b0b7221 */ /* 0x008fe20000000000 */
[----:B----4-:R-:W-:-:S03]  /*03c0*/  FADD R15, R15, R16 ;  /* 0x000000100f0f7221 */ /* 0x010fc60000000000 */
[----:B------:R-:W-:Y:S01]  /*03d0*/  FMUL R11, R11, UR11 ;  /* 0x0000000b0b0b7c20 */ /* 0x000fe20008400000 */
[----:B-----5:R-:W-:-:S03]  /*03e0*/  FADD R18, R15, R18 ;  /* 0x000000120f127221 */ /* 0x020fc60000000000 */
[----:B------:R-:W-:-:S04]  /*03f0*/  FFMA R11, R10, UR10, R11 ;  /* 0x0000000a0a0b7c23 */ /* 0x000fc8000800000b */
[----:B------:R-:W-:-:S04]  /*0400*/  FFMA R11, R18, UR12, R11 ;  /* 0x0000000c120b7c23 */ /* 0x000fc8000800000b */
[----:B------:R-:W-:Y:S01]  /*0410*/  FADD R10, -R10, R11 ;  /* 0x0000000b0a0a7221 */ /* 0x000fe20000000100 */
[----:B------:R0:W-:Y:S03]  /*0420*/  STG.E desc[UR8][R8.64], R11 ;  /* 0x0000000b08007986 */ /* 0x0001e6000c101908 */
[----:B------:R-:W-:Y:S01]  /*0430*/  FADD R7, |R10|, -RZ ;  /* 0x800000ff0a077221 */ /* 0x000fe20000000200 */
[----:B------:R-:W-:Y:S06]  /*0440*/  BAR.SYNC.DEFER_BLOCKING 0x0 ;  /* 0x0000000000007b1d */ /* 0x000fec0000010000 */
[----:B------:R0:W-:Y:S02]  /*0450*/  STS [R4], R7 ;  /* 0x0000000704007388 */ /* 0x0001e40000000800 */
[----:B------:R-:W-:Y:S06]  /*0460*/  BAR.SYNC.DEFER_BLOCKING 0x0 ;  /* 0x0000000000007b1d */ /* 0x000fec0000010000 */
[----:B------:R-:W-:Y:S05]  /*0470*/  @!P2 BRA `(.L_x_0) ;  /* 0x00000000002ca947 */ /* 0x000fea0003800000 */
.L_x_1:
[----:B0-----:R-:W-:-:S04]  /*0480*/  SHF.R.U32.HI R9, RZ, 0x1, R12 ;  /* 0x00000001ff097819 */ /* 0x001fc8000001160c */
[----:B------:R-:W-:-:S13]  /*0490*/  ISETP.GE.U32.AND P2, PT, R2, R9, PT ;  /* 0x000000090200720c */ /* 0x000fda0003f46070 */
[----:B------:R-:W-:Y:S01]  /*04a0*/  @!P2 IMAD R8, R9, 0x4, R4 ;  /* 0x000000040908a824 */ /* 0x000fe200078e0204 */
[----:B------:R-:W-:Y:S05]  /*04b0*/  @!P2 LDS R7, [R4] ;  /* 0x000000000407a984 */ /* 0x000fea0000000800 */
[----:B------:R-:W0:Y:S02]  /*04c0*/  @!P2 LDS R8, [R8] ;  /* 0x000000000808a984 */ /* 0x000e240000000800 */
[----:B0-----:R-:W-:-:S05]  /*04d0*/  @!P2 FMNMX R7, R7, R8, !PT ;  /* 0x000000080707a209 */ /* 0x001fca0007800000 */
[----:B------:R1:W-:Y:S01]  /*04e0*/  @!P2 STS [R4], R7 ;  /* 0x000000070400a388 */ /* 0x0003e20000000800 */
[----:B------:R-:W-:Y:S01]  /*04f0*/  BAR.SYNC.DEFER_BLOCKING 0x0 ;  /* 0x0000000000007b1d */ /* 0x000fe20000010000 */
[----:B------:R-:W-:Y:S01]  /*0500*/  ISETP.GT.U32.AND P2, PT, R12, 0x3, PT ;  /* 0x000000030c00780c */ /* 0x000fe20003f44070 */
[----:B------:R-:W-:-:S12]  /*0510*/  IMAD.MOV.U32 R12, RZ, RZ, R9 ;  /* 0x000000ffff0c7224 */ /* 0x000fd800078e0009 */
[----:B-1----:R-:W-:Y:S05]  /*0520*/  @P2 BRA `(.L_x_1) ;  /* 0xfffffffc00d42947 */ /* 0x002fea000383ffff */
.L_x_0:
[----:B------:R-:W-:Y:S04]  /*0530*/  BSSY.RECONVERGENT B0, `(.L_x_2) ;  /* 0x000000b000007945 */ /* 0x000fe80003800200 */
[----:B------:R-:W-:Y:S05]  /*0540*/  @P0 BRA `(.L_x_3) ;  /* 0x0000000000240947 */ /* 0x000fea0003800000 */
[----:B------:R-:W1:Y:S01]  /*0550*/  S2UR UR6, SR_CgaCtaId ;  /* 0x00000000000679c3 */ /* 0x000e620000008800 */
[----:B------:R-:W-:-:S07]  /*0560*/  UMOV UR4, 0x400 ;  /* 0x0000040000047882 */ /* 0x000fce0000000000 */
[----:B0-----:R-:W0:Y:S08]  /*0570*/  LDC R7, c[0x0][0x370] ;  /* 0x0000dc00ff077b82 */ /* 0x001e300000000800 */
[----:B------:R-:W2:Y:S01]  /*0580*/  LDC.64 R8, c[0x0][0x390] ;  /* 0x0000e400ff087b82 */ /* 0x000ea20000000a00 */
[----:B-1----:R-:W-:Y:S01]  /*0590*/  ULEA UR4, UR6, UR4, 0x18 ;  /* 0x0000000406047291 */ /* 0x002fe2000f8ec0ff */
[----:B0-----:R-:W-:-:S08]  /*05a0*/  IMAD R7, R6, R7, UR7 ;  /* 0x0000000706077e24 */ /* 0x001fd0000f8e0207 */
[----:B------:R-:W0:Y:S01]  /*05b0*/  LDS R11, [UR4] ;  /* 0x00000004ff0b7984 */ /* 0x000e220008000800 */
[----:B--2---:R-:W-:-:S05]  /*05c0*/  IMAD.WIDE.U32 R6, R7, 0x4, R8 ;  /* 0x0000000407067825 */ /* 0x004fca00078e0008 */
[----:B0-----:R1:W-:Y:S02]  /*05d0*/  STG.E desc[UR8][R6.64], R11 ;  /* 0x0000000b06007986 */ /* 0x0013e4000c101908 */
.L_x_3:
[----:B------:R-:W-:Y:S05]  /*05e0*/  BSYNC.RECONVERGENT B0 ;  /* 0x0000000000007941 */ /* 0x000fea0003800200 */
.L_x_2:
[----:B------:R-:W-:Y:S01]  /*05f0*/  BAR.SYNC.DEFER_BLOCKING 0x0 ;  /* 0x0000000000007b1d */ /* 0x000fe20000010000 */
[----:B01----:R-:W-:-:S05]  /*0600*/  IMAD.MOV.U32 R7, RZ, RZ, RZ ;  /* 0x000000ffff077224 */ /* 0x003fca00078e00ff */
[----:B------:R-:W-:Y:S04]  /*0610*/  BSSY.RECONVERGENT B0, `(.L_x_4) ;  /* 0x0000005000007945 */ /* 0x000fe80003800200 */
[----:B------:R-:W-:Y:S05]  /*0620*/  @P1 BRA `(.L_x_5) ;  /* 0x00000000000c1947 */ /* 0x000fea0003800000 */
[----:B------:R-:W0:Y:S02]  /*0630*/  LDC.64 R6, c[0x0][0x390] ;  /* 0x0000e400ff067b82 */ /* 0x000e240000000a00 */
[----:B0-----:R-:W-:-:S06]  /*0640*/  IMAD.WIDE.U32 R6, R2, 0x4, R6 ;  /* 0x0000000402067825 */ /* 0x001fcc00078e0006 */
[----:B------:R0:W5:Y:S02]  /*0650*/  LDG.E R7, desc[UR8][R6.64] ;  /* 0x0000000806077981 */ /* 0x000164000c1e1900 */
.L_x_5:
[----:B------:R-:W-:Y:S05]  /*0660*/  BSYNC.RECONVERGENT B0 ;  /* 0x0000000000007941 */ /* 0x000fea0003800200 */
.L_x_4:
[----:B------:R-:W-:-:S09]  /*0670*/  UISETP.GE.AND UP0, UPT, UR5, 0x100, UPT ;  /* 0x000001000500788c */ /* 0x000fd2000bf06270 */
[----:B------:R-:W-:Y:S05]  /*0680*/  BRA.U !UP0, `(.L_x_6) ;  /* 0x0000000508947547 */ /* 0x000fea000b800000 */
[----:B------:R-:W-:-:S04]  /*0690*/  UIADD3 UR4, UPT, UPT, UR5, -0x100, URZ ;  /* 0xffffff0005047890 */ /* 0x000fc8000fffe0ff */
[----:B------:R-:W-:Y:S02]  /*06a0*/  UISETP.GE.U32.AND UP0, UPT, UR4, 0xf00, UPT ;  /* 0x00000f000400788c */ /* 0x000fe4000bf06070 */
[----:B------:R-:W-:-:S03]  /*06b0*/  ULEA.HI UR5, UR4, 0x1, URZ, 0x18 ;  /* 0x0000000104057891 */ /* 0x000fc6000f8fc0ff */
[----:B------:R-:W-:Y:S01]  /*06c0*/  UMOV UR4, 0x100 ;  /* 0x0000010000047882 */ /* 0x000fe20000000000 */
[----:B------:R-:W-:-:S03]  /*06d0*/  ULOP3.LUT UR7, UR5, 0xf, URZ, 0xc0, !UPT ;  /* 0x0000000f05077892 */ /* 0x000fc6000f8ec0ff */
[----:B------:R-:W-:Y:S09]  /*06e0*/  BRA.U !UP0, `(.L_x_7) ;  /* 0x0000000108947547 */ /* 0x000ff2000b800000 */
[----:B------:R-:W-:Y:S01]  /*06f0*/  ULOP3.LUT UR4, UR5, 0x1fffff0, URZ, 0xc0, !UPT ;  /* 0x01fffff005047892 */ /* 0x000fe2000f8ec0ff */
[----:B0-----:R-:W-:-:S03]  /*0700*/  MOV R6, R2 ;  /* 0x0000000200067202 */ /* 0x001fc60000000f00 */
[----:B------:R-:W-:-:S03]  /*0710*/  UIADD3 UR6, UPT, UPT, -UR4, URZ, URZ ;  /* 0x000000ff04067290 */ /* 0x000fc6000fffe1ff */
[----:B------:R-:W-:-:S09]  /*0720*/  UMOV UR4, URZ ;  /* 0x000000ff00047c82 */ /* 0x000fd20008000000 */
.L_x_8:
[----:B------:R-:W0:Y:S01]  /*0730*/  LDC.64 R8, c[0x0][0x390] ;  /* 0x0000e400ff087b82 */ /* 0x000e220000000a00 */
[----:B------:R-:W-:-:S04]  /*0740*/  VIADD R11, R6, 0x100 ;  /* 0x00000100060b7836 */ /* 0x000fc80000000000 */
[----:B0-----:R-:W-:-:S05]  /*0750*/  IMAD.WIDE.U32 R8, R11, 0x4, R8 ;  /* 0x000000040b087825 */ /* 0x001fca00078e0008 */
[----:B------:R-:W2:Y:S04]  /*0760*/  LDG.E R16, desc[UR8][R8.64] ;  /* 0x0000000808107981 */ /* 0x000ea8000c1e1900 */
[----:B------:R-:W2:Y:S04]  /*0770*/  LDG.E R17, desc[UR8][R8.64+0x400] ;  /* 0x0004000808117981 */ /* 0x000ea8000c1e1900 */
[----:B------:R-:W3:Y:S04]  /*0780*/  LDG.E R19, desc[UR8][R8.64+0x800] ;  /* 0x0008000808137981 */ /* 0x000ee8000c1e1900 */
[----:B------:R-:W3:Y:S04]  /*0790*/  LDG.E R18, desc[UR8][R8.64+0xc00] ;  /* 0x000c000808127981 */ /* 0x000ee8000c1e1900 */
[----:B------:R-:W4:Y:S04]  /*07a0*/  LDG.E R21, desc[UR8][R8.64+0x1000] ;  /* 0x0010000808157981 */ /* 0x000f28000c1e1900 */
        /* <DEDUP_REMOVED lines=10> */
[----:B------:R-:W4:Y:S01]  /*0850*/  LDG.E R15, desc[UR8][R8.64+0x3c00] ;  /* 0x003c0008080f7981 */ /* 0x000f22000c1e1900 */
[----:B------:R-:W-:Y:S01]  /*0860*/  UIADD3 UR6, UPT, UPT, UR6, 0x10, URZ ;  /* 0x0000001006067890 */ /* 0x000fe2000fffe0ff */
[----:B------:R-:W-:Y:S01]  /*0870*/  VIADD R6, R6, 0x1000 ;  /* 0x0000100006067836 */ /* 0x000fe20000000000 */
[----:B------:R-:W-:-:S02]  /*0880*/  UIADD3 UR4, UPT, UPT, UR4, 0x1000, URZ ;  /* 0x0000100004047890 */ /* 0x000fc4000fffe0ff */
[----:B------:R-:W-:Y:S01]  /*0890*/  UISETP.NE.AND UP0, UPT, UR6, URZ, UPT ;  /* 0x000000ff0600728c */ /* 0x000fe2000bf05270 */
[----:B--2--5:R-:W-:-:S04]  /*08a0*/  FMNMX3 R16, R7, R16, R17, !PT ;  /* 0x0000001007107276 */ /* 0x024fc80007800011 */
[----:B---3--:R-:W-:-:S04]  /*08b0*/  FMNMX3 R16, R16, R19, R18, !PT ;  /* 0x0000001310107276 */ /* 0x008fc80007800012 */
[----:B----4-:R-:W-:-:S04]  /*08c0*/  FMNMX3 R16, R16, R21, R20, !PT ;  /* 0x0000001510107276 */ /* 0x010fc80007800014 */
[----:B------:R-:W-:-:S04]  /*08d0*/  FMNMX3 R16, R16, R23, R22, !PT ;  /* 0x0000001710107276 */ /* 0x000fc80007800016 */
[----:B------:R-:W-:-:S04]  /*08e0*/  FMNMX3 R16, R16, R25, R24, !PT ;  /* 0x0000001910107276 */ /* 0x000fc80007800018 */
[----:B------:R-:W-:-:S04]  /*08f0*/  FMNMX3 R13, R16, R13, R14, !PT ;  /* 0x0000000d100d7276 */ /* 0x000fc8000780000e */
[----:B------:R-:W-:-:S04]  /*0900*/  FMNMX3 R11, R13, R12, R11, !PT ;  /* 0x0000000c0d0b7276 */ /* 0x000fc8000780000b */
[----:B------:R-:W-:Y:S01]  /*0910*/  FMNMX3 R7, R11, R10, R15, !PT ;  /* 0x0000000a0b077276 */ /* 0x000fe2000780000f */
[----:B------:R-:W-:Y:S06]  /*0920*/  BRA.U UP0, `(.L_x_8) ;  /* 0xfffffffd00807547 */ /* 0x000fec000b83ffff */
[----:B------:R-:W-:-:S12]  /*0930*/  UIADD3 UR4, UPT, UPT, UR4, 0x100, URZ ;  /* 0x0000010004047890 */ /* 0x000fd8000fffe0ff */
.L_x_7:
[----:B------:R-:W-:-:S09]  /*0940*/  UISETP.NE.AND UP0, UPT, UR7, URZ, UPT ;  /* 0x000000ff0700728c */ /* 0x000fd2000bf05270 */
[----:B------:R-:W-:Y:S05]  /*0950*/  BRA.U !UP0, `(.L_x_6) ;  /* 0x0000000108e07547 */ /* 0x000fea000b800000 */
[----:B------:R-:W-:Y:S02]  /*0960*/  UISETP.GE.U32.AND UP0, UPT, UR7, 0x8, UPT ;  /* 0x000000080700788c */ /* 0x000fe4000bf06070 */
[----:B------:R-:W-:-:S04]  /*0970*/  ULOP3.LUT UR6, UR5, 0x7, URZ, 0xc0, !UPT ;  /* 0x0000000705067892 */ /* 0x000fc8000f8ec0ff */
[----:B------:R-:W-:-:S03]  /*0980*/  UISETP.NE.AND UP1, UPT, UR6, URZ, UPT ;  /* 0x000000ff0600728c */ /* 0x000fc6000bf25270 */
[----:B------:R-:W-:Y:S08]  /*0990*/  BRA.U !UP0, `(.L_x_9) ;  /* 0x0000000108547547 */ /* 0x000ff0000b800000 */
[----:B------:R-:W1:Y:S01]  /*09a0*/  LDC.64 R10, c[0x0][0x390] ;  /* 0x0000e400ff0a7b82 */ /* 0x000e620000000a00 */
[----:B------:R-:W2:Y:S01]  /*09b0*/  LDCU.64 UR10, c[0x0][0x390] ;  /* 0x00007200ff0a77ac */ /* 0x000ea20008000a00 */
[C---:B0-----:R-:W-:Y:S01]  /*09c0*/  IADD3 R6, P0, PT, R2.reuse, UR4, RZ ;  /* 0x0000000402067c10 */ /* 0x041fe2000ff1e0ff */
[----:B------:R-:W-:-:S03]  /*09d0*/  VIADD R9, R2, UR4 ;  /* 0x0000000402097c36 */ /* 0x000fc60008000000 */
[----:B------:R-:W-:Y:S02]  /*09e0*/  IADD3.X R13, PT, PT, RZ, RZ, RZ, P0, !PT ;  /* 0x000000ffff0d7210 */ /* 0x000fe400007fe4ff */
[----:B--2---:R-:W-:Y:S01]  /*09f0*/  LEA R8, P0, R6, UR10, 0x2 ;  /* 0x0000000a06087c11 */ /* 0x004fe2000f8010ff */
[----:B-1----:R-:W-:-:S03]  /*0a00*/  IMAD.WIDE.U32 R10, R9, 0x4, R10 ;  /* 0x00000004090a7825 */ /* 0x002fc600078e000a */
[----:B------:R-:W-:-:S03]  /*0a10*/  LEA.HI.X R9, R6, UR11, R13, 0x2, P0 ;  /* 0x0000000b06097c11 */ /* 0x000fc600080f140d */
[----:B------:R-:W2:Y:S04]  /*0a20*/  LDG.E R10, desc[UR8][R10.64] ;  /* 0x000000080a0a7981 */ /* 0x000ea8000c1e1900 */
[----:B------:R-:W2:Y:S04]  /*0a30*/  LDG.E R6, desc[UR8][R8.64+0x400] ;  /* 0x0004000808067981 */ /* 0x000ea8000c1e1900 */
[----:B------:R-:W3:Y:S04]  /*0a40*/  LDG.E R13, desc[UR8][R8.64+0x800] ;  /* 0x00080008080d7981 */ /* 0x000ee8000c1e1900 */
[----:B------:R-:W3:Y:S04]  /*0a50*/  LDG.E R12, desc[UR8][R8.64+0xc00] ;  /* 0x000c0008080c7981 */ /* 0x000ee8000c1e1900 */
[----:B------:R-:W4:Y:S04]  /*0a60*/  LDG.E R15, desc[UR8][R8.64+0x1000] ;  /* 0x00100008080f7981 */ /* 0x000f28000c1e1900 */
[----:B------:R-:W4:Y:S04]  /*0a70*/  LDG.E R14, desc[UR8][R8.64+0x1400] ;  /* 0x00140008080e7981 */ /* 0x000f28000c1e1900 */
[----:B------:R-:W4:Y:S04]  /*0a80*/  LDG.E R17, desc[UR8][R8.64+0x1800] ;  /* 0x0018000808117981 */ /* 0x000f28000c1e1900 */
[----:B------:R-:W4:Y:S01]  /*0a90*/  LDG.E R16, desc[UR8][R8.64+0x1c00] ;  /* 0x001c000808107981 */ /* 0x000f22000c1e1900 */
[----:B------:R-:W-:Y:S01]  /*0aa0*/  UIADD3 UR4, UPT, UPT, UR4, 0x800, URZ ;  /* 0x0000080004047890 */ /* 0x000fe2000fffe0ff */
[----:B--2--5:R-:W-:-:S04]  /*0ab0*/  FMNMX3 R6, R7, R10, R6, !PT ;  /* 0x0000000a07067276 */ /* 0x024fc80007800006 */
[----:B---3--:R-:W-:-:S04]  /*0ac0*/  FMNMX3 R6, R6, R13, R12, !PT ;  /* 0x0000000d06067276 */ /* 0x008fc8000780000c */
[----:B----4-:R-:W-:-:S04]  /*0ad0*/  FMNMX3 R6, R6, R15, R14, !PT ;  /* 0x0000000f06067276 */ /* 0x010fc8000780000e */
[----:B------:R-:W-:-:S07]  /*0ae0*/  FMNMX3 R7, R6, R17, R16, !PT ;  /* 0x0000001106077276 */ /* 0x000fce0007800010 */
.L_x_9:
        /* <DEDUP_REMOVED lines=8> */
[----:B------:R-:W-:-:S04]  /*0b70*/  VIADD R9, R2, UR4 ;  /* 0x0000000402097c36 */ /* 0x000fc80008000000 */
[----:B------:R-:W-:Y:S01]  /*0b80*/  IMAD.X R13, RZ, RZ, RZ, P0 ;  /* 0x000000ffff0d7224 */ /* 0x000fe200000e06ff */
[----:B--2---:R-:W-:Y:S01]  /*0b90*/  LEA R8, P0, R6, UR6, 0x2 ;  /* 0x0000000606087c11 */ /* 0x004fe2000f8010ff */
[----:B-1----:R-:W-:-:S03]  /*0ba0*/  IMAD.WIDE.U32 R10, R9, 0x4, R10 ;  /* 0x00000004090a7825 */ /* 0x002fc600078e000a */
[----:B------:R-:W-:-:S03]  /*0bb0*/  LEA.HI.X R9, R6, UR7, R13, 0x2, P0 ;  /* 0x0000000706097c11 */ /* 0x000fc600080f140d */
[----:B------:R-:W2:Y:S04]  /*0bc0*/  LDG.E R10, desc[UR8][R10.64] ;  /* 0x000000080a0a7981 */ /* 0x000ea8000c1e1900 */
[----:B------:R-:W2:Y:S04]  /*0bd0*/  LDG.E R6, desc[UR8][R8.64+0x400] ;  /* 0x0004000808067981 */ /* 0x000ea8000c1e1900 */
[----:B------:R-:W3:Y:S04]  /*0be0*/  LDG.E R13, desc[UR8][R8.64+0x800] ;  /* 0x00080008080d7981 */ /* 0x000ee8000c1e1900 */
[----:B------:R-:W3:Y:S01]  /*0bf0*/  LDG.E R12, desc[UR8][R8.64+0xc00] ;  /* 0x000c0008080c7981 */ /* 0x000ee2000c1e1900 */
[----:B------:R-:W-:Y:S01]  /*0c00*/  UIADD3 UR4, UPT, UPT, UR4, 0x400, URZ ;  /* 0x0000040004047890 */ /* 0x000fe2000fffe0ff */
[----:B--2--5:R-:W-:-:S04]  /*0c10*/  FMNMX3 R6, R7, R10, R6, !PT ;  /* 0x0000000a07067276 */ /* 0x024fc80007800006 */
[----:B---3--:R-:W-:-:S07]  /*0c20*/  FMNMX3 R7, R6, R13, R12, !PT ;  /* 0x0000000d06077276 */ /* 0x008fce000780000c */
.L_x_10:
[----:B------:R-:W-:Y:S05]  /*0c30*/  BRA.U !UP1, `(.L_x_6) ;  /* 0x0000000109287547 */ /* 0x000fea000b800000 */
[----:B------:R-:W1:Y:S01]  /*0c40*/  LDC.64 R10, c[0x0][0x390] ;  /* 0x0000e400ff0a7b82 */ /* 0x000e620000000a00 */
[----:B------:R-:W-:Y:S01]  /*0c50*/  IADD3 R5, PT, PT, R5, UR4, R0 ;  /* 0x0000000405057c10 */ /* 0x000fe2000fffe000 */
[----:B------:R-:W-:-:S12]  /*0c60*/  UIADD3 UR5, UPT, UPT, -UR5, URZ, URZ ;  /* 0x000000ff05057290 */ /* 0x000fd8000fffe1ff */
.L_x_11:
[----:B-1----:R-:W-:-:S06]  /*0c70*/  IMAD.WIDE.U32 R8, R5, 0x4, R10 ;  /* 0x0000000405087825 */ /* 0x002fcc00078e000a */
[----:B------:R-:W2:Y:S01]  /*0c80*/  LDG.E R8, desc[UR8][R8.64] ;  /* 0x0000000808087981 */ /* 0x000ea2000c1e1900 */
[----:B------:R-:W-:Y:S01]  /*0c90*/  UIADD3 UR5, UPT, UPT, UR5, 0x1, URZ ;  /* 0x0000000105057890 */ /* 0x000fe2000fffe0ff */
[----:B------:R-:W-:-:S03]  /*0ca0*/  VIADD R5, R5, 0x100 ;  /* 0x0000010005057836 */ /* 0x000fc60000000000 */
[----:B------:R-:W-:Y:S01]  /*0cb0*/  UISETP.NE.AND UP0, UPT, UR5, URZ, UPT ;  /* 0x000000ff0500728c */ /* 0x000fe2000bf05270 */
[----:B--2--5:R-:W-:-:S08]  /*0cc0*/  FMNMX R7, R8, R7, !PT ;  /* 0x0000000708077209 */ /* 0x024fd00007800000 */
[----:B------:R-:W-:Y:S05]  /*0cd0*/  BRA.U UP0, `(.L_x_11) ;  /* 0xfffffffd00e47547 */ /* 0x000fea000b83ffff */
.L_x_6:
[----:B------:R-:W-:Y:S01]  /*0ce0*/  IMAD R3, R3, R3, RZ ;  /* 0x0000000303037224 */ /* 0x000fe200078e02ff */
[----:B-----5:R1:W-:Y:S01]  /*0cf0*/  STS [R4], R7 ;  /* 0x0000000704007388 */ /* 0x0203e20000000800 */
[----:B------:R-:W-:Y:S03]  /*0d00*/  BAR.SYNC.DEFER_BLOCKING 0x0 ;  /* 0x0000000000007b1d */ /* 0x000fe60000010000 */
[----:B------:R-:W-:Y:S02]  /*0d10*/  ISETP.GE.U32.AND P1, PT, R3, 0x2, PT ;  /* 0x000000020300780c */ /* 0x000fe40003f26070 */
[----:B------:R-:W-:-:S11]  /*0d20*/  ISETP.NE.AND P0, PT, R2, RZ, PT ;  /* 0x000000ff0200720c */ /* 0x000fd60003f05270 */
[----:B-1----:R-:W-:Y:S05]  /*0d30*/  @!P1 BRA `(.L_x_12) ;  /* 0x00000000002c9947 */ /* 0x002fea0003800000 */
.L_x_13:
[----:B------:R-:W-:-:S04]  /*0d40*/  SHF.R.U32.HI R9, RZ, 0x1, R3 ;  /* 0x00000001ff097819 */ /* 0x000fc80000011603 */
[----:B------:R-:W-:-:S13]  /*0d50*/  ISETP.GE.U32.AND P1, PT, R2, R9, PT ;  /* 0x000000090200720c */ /* 0x000fda0003f26070 */
[----:B------:R-:W-:Y:S01]  /*0d60*/  @!P1 LEA R5, R9, R4, 0x2 ;  /* 0x0000000409059211 */ /* 0x000fe200078e10ff */
[----:B------:R-:W-:Y:S05]  /*0d70*/  @!P1 LDS R0, [R4] ;  /* 0x0000000004009984 */ /* 0x000fea0000000800 */
[----:B------:R-:W1:Y:S02]  /*0d80*/  @!P1 LDS R5, [R5] ;  /* 0x0000000005059984 */ /* 0x000e640000000800 */
[----:B-1----:R-:W-:-:S05]  /*0d90*/  @!P1 FMNMX R7, R0, R5, !PT ;  /* 0x0000000500079209 */ /* 0x002fca0007800000 */
[----:B------:R1:W-:Y:S01]  /*0da0*/  @!P1 STS [R4], R7 ;  /* 0x0000000704009388 */ /* 0x0003e20000000800 */
[----:B------:R-:W-:Y:S01]  /*0db0*/  BAR.SYNC.DEFER_BLOCKING 0x0 ;  /* 0x0000000000007b1d */ /* 0x000fe20000010000 */
[----:B------:R-:W-:Y:S01]  /*0dc0*/  ISETP.GT.U32.AND P1, PT, R3, 0x3, PT ;  /* 0x000000030300780c */ /* 0x000fe20003f24070 */
[----:B------:R-:W-:-:S12]  /*0dd0*/  IMAD.MOV.U32 R3, RZ, RZ, R9 ;  /* 0x000000ffff037224 */ /* 0x000fd800078e0009 */
[----:B-1----:R-:W-:Y:S05]  /*0de0*/  @P1 BRA `(.L_x_13) ;  /* 0xfffffffc00d41947 */ /* 0x002fea000383ffff */
.L_x_12:
[----:B------:R-:W-:Y:S05]  /*0df0*/  @P0 EXIT ;  /* 0x000000000000094d */ /* 0x000fea0003800000 */
[----:B------:R-:W1:Y:S01]  /*0e00*/  S2UR UR5, SR_CgaCtaId ;  /* 0x00000000000579c3 */ /* 0x000e620000008800 */
[----:B------:R-:W-:-:S07]  /*0e10*/  UMOV UR4, 0x400 ;  /* 0x0000040000047882 */ /* 0x000fce0000000000 */
[----:B------:R-:W2:Y:S01]  /*0e20*/  LDC.64 R2, c[0x0][0x390] ;  /* 0x0000e400ff027b82 */ /* 0x000ea20000000a00 */
[----:B-1----:R-:W-:-:S09]  /*0e30*/  ULEA UR4, UR5, UR4, 0x18 ;  /* 0x0000000405047291 */ /* 0x002fd2000f8ec0ff */
[----:B------:R-:W2:Y:S04]  /*0e40*/  LDS R5, [UR4] ;  /* 0x00000004ff057984 */ /* 0x000ea80008000800 */
[----:B--2---:R-:W-:Y:S01]  /*0e50*/  STG.E desc[UR8][R2.64], R5 ;  /* 0x0000000502007986 */ /* 0x004fe2000c101908 */
[----:B------:R-:W-:Y:S05]  /*0e60*/  EXIT ;  /* 0x000000000000794d */ /* 0x000fea0003800000 */
.L_x_14:
[----:B------:R-:W-:-:S00]  /*0e70*/  BRA `(.L_x_14) ;  /* 0xfffffffc00fc7947 */ /* 0x000fc0000383ffff */
[----:B------:R-:W-:-:S00]  /*0e80*/  NOP ;  /* 0x0000000000007918 */ /* 0x000fc00000000000 */
[----:B------:R-:W-:-:S00]  /*0e90*/  NOP ;  /* 0x0000000000007918 */ /* 0x000fc00000000000 */
[----:B------:R-:W-:-:S00]  /*0ea0*/  NOP ;  /* 0x0000000000007918 */ /* 0x000fc00000000000 */
[----:B------:R-:W-:-:S00]  /*0eb0*/  NOP ;  /* 0x0000000000007918 */ /* 0x000fc00000000000 */
[----:B------:R-:W-:-:S00]  /*0ec0*/  NOP ;  /* 0x0000000000007918 */ /* 0x000fc00000000000 */
[----:B------:R-:W-:-:S00]  /*0ed0*/  NOP ;  /* 0x0000000000007918 */ /* 0x000fc00000000000 */
[----:B------:R-:W-:-:S00]  /*0ee0*/  NOP ;  /* 0x0000000000007918 */ /* 0x000fc00000000000 */
[----:B------:R-:W-:-:S00]  /*0ef0*/  NOP ;  /* 0x0000000000007918 */ /* 0x000fc00000000000 */
.L_x_15:


//--------------------- .nv.shared._Z12jacobikernelPfS_S_iifffi --------------------------
	.section	.nv.shared._Z12jacobikernelPfS_S_iifffi,"aw",@nobits
	.sectionflags	@""
	.align	4
.nv.shared._Z12jacobikernelPfS_S_iifffi:
	.zero		2320


//--------------------- .nv.shared.reserved.0     --------------------------
	.section	.nv.shared.reserved.0,"aw",@nobits
	.weak		__nv_reservedSMEM_offset_0_alias
	.size		__nv_reservedSMEM_offset_0_alias, 0, 64
	.other		__nv_reservedSMEM_offset_0_alias,@"STO_CUDA_RESERVED_SHARED STV_DEFAULT"
__nv_reservedSMEM_offset_0_alias:
	.zero		0
	.zero		64


//--------------------- .nv.constant0._Z12jacobikernelPfS_S_iifffi --------------------------
	.section	.nv.constant0._Z12jacobikernelPfS_S_iifffi,"a",@progbits
	.sectionflags	@""
	.align	4
.nv.constant0._Z12jacobikernelPfS_S_iifffi:
	.zero		944


//--------------------- SYMBOLS --------------------------

	.type		.nv.reservedSmem.offset0,@object
	.size		.nv.reservedSmem.offset0,0x4
	.type		.nv.reservedSmem.cap,@object
	.size		.nv.reservedSmem.cap,0x4
